//
// Generated by NVIDIA NVVM Compiler
//
// Compiler Build ID: CL-36424714
// Cuda compilation tools, release 13.0, V13.0.88
// Based on NVVM 20.0.0
//

.version 9.0
.target sm_100
.address_size 64

	// .globl	_Z7prescanPii
.extern .shared .align 16 .b8 temp[];

.visible .entry _Z7prescanPii(
	.param .u64 .ptr .align 1 _Z7prescanPii_param_0,
	.param .u32 _Z7prescanPii_param_1
)
{
	.reg .pred 	%p<8>;
	.reg .b32 	%r<52>;
	.reg .b32 	%f<4>;
	.reg .b64 	%rd<5>;

	ld.param.u64 	%rd2, [_Z7prescanPii_param_0];
	ld.param.u32 	%r15, [_Z7prescanPii_param_1];
	cvta.to.global.u64 	%rd3, %rd2;
	mov.u32 	%r1, %tid.x;
	mul.wide.u32 	%rd4, %r1, 4;
	add.s64 	%rd1, %rd3, %rd4;
	ld.global.u32 	%r17, [%rd1];
	shl.b32 	%r18, %r1, 2;
	mov.u32 	%r19, temp;
	add.s32 	%r2, %r19, %r18;
	st.shared.u32 	[%r2], %r17;
	shr.s32 	%r47, %r15, 1;
	setp.lt.s32 	%p1, %r47, 1;
	mov.b32 	%r49, 1;
	@%p1 bra 	$L__BB0_5;
	shl.b32 	%r21, %r1, 1;
	or.b32  	%r4, %r21, 1;
	mov.b32 	%r49, 1;
$L__BB0_2:
	bar.sync 	0;
	setp.ge.s32 	%p2, %r1, %r47;
	@%p2 bra 	$L__BB0_4;
	mul.lo.s32 	%r22, %r49, %r4;
	shl.b32 	%r23, %r22, 2;
	add.s32 	%r25, %r19, %r23;
	ld.shared.u32 	%r26, [%r25+-4];
	shl.b32 	%r27, %r49, 2;
	add.s32 	%r28, %r25, %r27;
	ld.shared.u32 	%r29, [%r28+-4];
	add.s32 	%r30, %r29, %r26;
	st.shared.u32 	[%r28+-4], %r30;
$L__BB0_4:
	shl.b32 	%r49, %r49, 1;
	shr.u32 	%r8, %r47, 1;
	setp.gt.u32 	%p3, %r47, 1;
	mov.u32 	%r47, %r8;
	@%p3 bra 	$L__BB0_2;
$L__BB0_5:
	setp.ne.s32 	%p4, %r1, 0;
	@%p4 bra 	$L__BB0_7;
	shl.b32 	%r31, %r15, 2;
	add.s32 	%r33, %r19, %r31;
	mov.b32 	%r34, 0;
	st.shared.u32 	[%r33+-4], %r34;
$L__BB0_7:
	setp.lt.s32 	%p5, %r15, 2;
	@%p5 bra 	$L__BB0_12;
	shl.b32 	%r36, %r1, 1;
	or.b32  	%r10, %r36, 1;
	mov.b32 	%r50, 1;
$L__BB0_9:
	shr.u32 	%r49, %r49, 1;
	bar.sync 	0;
	setp.ge.u32 	%p6, %r1, %r50;
	@%p6 bra 	$L__BB0_11;
	mul.lo.s32 	%r37, %r49, %r10;
	shl.b32 	%r38, %r37, 2;
	add.s32 	%r40, %r19, %r38;
	ld.shared.u32 	%r41, [%r40+-4];
	cvt.rn.f32.s32 	%f1, %r41;
	shl.b32 	%r42, %r49, 2;
	add.s32 	%r43, %r40, %r42;
	ld.shared.u32 	%r44, [%r43+-4];
	st.shared.u32 	[%r40+-4], %r44;
	cvt.rn.f32.s32 	%f2, %r44;
	add.f32 	%f3, %f1, %f2;
	cvt.rzi.s32.f32 	%r45, %f3;
	st.shared.u32 	[%r43+-4], %r45;
$L__BB0_11:
	shl.b32 	%r50, %r50, 1;
	setp.lt.s32 	%p7, %r50, %r15;
	@%p7 bra 	$L__BB0_9;
$L__BB0_12:
	bar.sync 	0;
	ld.shared.u32 	%r46, [%r2];
	st.global.u32 	[%rd1], %r46;
	ret;

}


// ===== COMPILED SASS (sm_100) =====

	.target	sm_100

	.elftype	@"ET_EXEC"


//--------------------- .note.nv.tkinfo           --------------------------
	.section	.note.nv.tkinfo,"",@"SHT_NOTE"
	.sectionflags	@"SHF_NOTE_NV_TKINFO"
	.tkinfo
        /*0018*/ 	.word	0x00000002
        /*0030*/ 	.string	""
        /*0030*/ 	.string	"ptxas"
        /*0030*/ 	.string	"Cuda compilation tools, release 13.0, V13.0.88"
        /*0030*/ 	.string	"Build cuda_13.0.r13.0/compiler.36424714_0"
        /*0030*/ 	.string	"-arch sm_100 -m 64 "



//--------------------- .note.nv.cuinfo           --------------------------
	.section	.note.nv.cuinfo,"",@"SHT_NOTE"
	.sectionflags	@"SHF_NOTE_NV_CUINFO"
        /*0018*/ 	.short	0x0002
        /*001a*/ 	.short	0x0064
        /*001c*/ 	.short	0x0082
	.zero		2


//--------------------- .nv.info                  --------------------------
	.section	.nv.info,"",@"SHT_CUDA_INFO"
	.align	4


	//----- nvinfo : EIATTR_REGCOUNT
	.align		4
        /*0000*/ 	.byte	0x04, 0x2f
        /*0002*/ 	.short	(.L_1 - .L_0)
	.align		4
.L_0:
        /*0004*/ 	.word	index@(_Z7prescanPii)
        /*0008*/ 	.word	0x00000010


	//----- nvinfo : EIATTR_FRAME_SIZE
	.align		4
.L_1:
        /*000c*/ 	.byte	0x04, 0x11
        /*000e*/ 	.short	(.L_3 - .L_2)
	.align		4
.L_2:
        /*0010*/ 	.word	index@(_Z7prescanPii)
        /*0014*/ 	.word	0x00000000


	//----- nvinfo : EIATTR_MIN_STACK_SIZE
	.align		4
.L_3:
        /*0018*/ 	.byte	0x04, 0x12
        /*001a*/ 	.short	(.L_5 - .L_4)
	.align		4
.L_4:
        /*001c*/ 	.word	index@(_Z7prescanPii)
        /*0020*/ 	.word	0x00000000
.L_5:


//--------------------- .nv.compat                --------------------------
	.section	.nv.compat,"",@"SHT_CUDA_COMPAT_INFO"
	.align	4
        /*0000*/ 	.byte	0x02, 0x09, 0x00, 0x00, 0x02, 0x02, 0x01, 0x00, 0x02, 0x05, 0x05, 0x00, 0x03, 0x07, 0x01, 0x01
        /*0010*/ 	.byte	0x02, 0x03, 0x00, 0x00, 0x02, 0x06, 0x01, 0x00, 0x04, 0x0b, 0x08, 0x00, 0x09, 0x00, 0x00, 0x00
        /*0020*/ 	.byte	0x00, 0x00, 0x00, 0x00


//--------------------- .nv.info._Z7prescanPii    --------------------------
	.section	.nv.info._Z7prescanPii,"",@"SHT_CUDA_INFO"
	.sectionflags	@""
	.align	4


	//----- nvinfo : EIATTR_CUDA_API_VERSION
	.align		4
        /*0000*/ 	.byte	0x04, 0x37
        /*0002*/ 	.short	(.L_7 - .L_6)
.L_6:
        /*0004*/ 	.word	0x00000082


	//----- nvinfo : EIATTR_KPARAM_INFO
	.align		4
.L_7:
        /*0008*/ 	.byte	0x04, 0x17
        /*000a*/ 	.short	(.L_9 - .L_8)
.L_8:
        /*000c*/ 	.word	0x00000000
        /*0010*/ 	.short	0x0001
        /*0012*/ 	.short	0x0008
        /*0014*/ 	.byte	0x00, 0xf0, 0x11, 0x00


	//----- nvinfo : EIATTR_KPARAM_INFO
	.align		4
.L_9:
        /*0018*/ 	.byte	0x04, 0x17
        /*001a*/ 	.short	(.L_11 - .L_10)
.L_10:
        /*001c*/ 	.word	0x00000000
        /*0020*/ 	.short	0x0000
        /*0022*/ 	.short	0x0000
        /*0024*/ 	.byte	0x00, 0xf5, 0x21, 0x00


	//----- nvinfo : EIATTR_SPARSE_MMA_MASK
	.align		4
.L_11:
        /*0028*/ 	.byte	0x03, 0x50
        /*002a*/ 	.short	0x0000


	//----- nvinfo : EIATTR_MAXREG_COUNT
	.align		4
        /*002c*/ 	.byte	0x03, 0x1b
        /*002e*/ 	.short	0x00ff


	//----- nvinfo : EIATTR_NUM_BARRIERS
	.align		4
        /*0030*/ 	.byte	0x02, 0x4c
        /*0032*/ 	.byte	0x01
	.zero		1


	//----- nvinfo : EIATTR_MERCURY_ISA_VERSION
	.align		4
        /*0034*/ 	.byte	0x03, 0x5f
        /*0036*/ 	.short	0x0101


	//----- nvinfo : EIATTR_VRC_CTA_INIT_COUNT
	.align		4
        /*0038*/ 	.byte	0x02, 0x4a
	.zero		1
	.zero		1


	//----- nvinfo : EIATTR_EXIT_INSTR_OFFSETS
	.align		4
        /*003c*/ 	.byte	0x04, 0x1c
        /*003e*/ 	.short	(.L_13 - .L_12)


	//   ....[0]....
.L_12:
        /*0040*/ 	.word	0x00000400


	//----- nvinfo : EIATTR_CRS_STACK_SIZE
	.align		4
.L_13:
        /*0044*/ 	.byte	0x04, 0x1e
        /*0046*/ 	.short	(.L_15 - .L_14)
.L_14:
        /*0048*/ 	.word	0x00000000


	//----- nvinfo : EIATTR_CBANK_PARAM_SIZE
	.align		4
.L_15:
        /*004c*/ 	.byte	0x03, 0x19
        /*004e*/ 	.short	0x000c


	//----- nvinfo : EIATTR_PARAM_CBANK
	.align		4
        /*0050*/ 	.byte	0x04, 0x0a
        /*0052*/ 	.short	(.L_17 - .L_16)
	.align		4
.L_16:
        /*0054*/ 	.word	index@(.nv.constant0._Z7prescanPii)
        /*0058*/ 	.short	0x0380
        /*005a*/ 	.short	0x000c


	//----- nvinfo : EIATTR_SW_WAR
	.align		4
.L_17:
        /*005c*/ 	.byte	0x04, 0x36
        /*005e*/ 	.short	(.L_19 - .L_18)
.L_18:
        /*0060*/ 	.word	0x00000008
.L_19:


//--------------------- .nv.callgraph             --------------------------
	.section	.nv.callgraph,"",@"SHT_CUDA_CALLGRAPH"
	.align	4
	.sectionentsize	8
	.align		4
        /*0000*/ 	.word	0x00000000
	.align		4
        /*0004*/ 	.word	0xffffffff
	.align		4
        /*0008*/ 	.word	0x00000000
	.align		4
        /*000c*/ 	.word	0xfffffffe
	.align		4
        /*0010*/ 	.word	0x00000000
	.align		4
        /*0014*/ 	.word	0xfffffffd
	.align		4
        /*0018*/ 	.word	0x00000000
	.align		4
        /*001c*/ 	.word	0xfffffffc


//--------------------- .text._Z7prescanPii       --------------------------
	.section	.text._Z7prescanPii,"ax",@progbits
	.align	128
        .global         _Z7prescanPii
        .type           _Z7prescanPii,@function
        .size           _Z7prescanPii,(.L_x_7 - _Z7prescanPii)
        .other          _Z7prescanPii,@"STO_CUDA_ENTRY STV_DEFAULT"
_Z7prescanPii:
.text._Z7prescanPii:
[----:B------:R-:W-:Y:S01]  /*0000*/  LDC R1, c[0x0][0x37c] ;  /* 0x0000df00ff017b82 */ /* 0x000fe20000000800 */
[----:B------:R-:W0:Y:S07]  /*0010*/  S2R R13, SR_TID.X ;  /* 0x00000000000d7919 */ /* 0x000e2e0000002100 */
[----:B------:R-:W0:Y:S01]  /*0020*/  LDC.64 R2, c[0x0][0x380] ;  /* 0x0000e000ff027b82 */ /* 0x000e220000000a00 */
[----:B------:R-:W1:Y:S01]  /*0030*/  LDCU.64 UR8, c[0x0][0x358] ;  /* 0x00006b00ff0877ac */ /* 0x000e620008000a00 */
[----:B------:R-:W2:Y:S06]  /*0040*/  LDCU UR6, c[0x0][0x388] ;  /* 0x00007100ff0677ac */ /* 0x000eac0008000800 */
[----:B------:R-:W3:Y:S08]  /*0050*/  S2UR UR5, SR_CgaCtaId ;  /* 0x00000000000579c3 */ /* 0x000ef00000008800 */
[----:B------:R-:W4:Y:S01]  /*0060*/  LDC R10, c[0x0][0x388] ;  /* 0x0000e200ff0a7b82 */ /* 0x000f220000000800 */
[----:B0-----:R-:W-:-:S05]  /*0070*/  IMAD.WIDE.U32 R2, R13, 0x4, R2 ;  /* 0x000000040d027825 */ /* 0x001fca00078e0002 */
[----:B-1----:R-:W5:Y:S01]  /*0080*/  LDG.E R0, desc[UR8][R2.64] ;  /* 0x0000000802007981 */ /* 0x002f62000c1e1900 */
[----:B------:R-:W-:Y:S01]  /*0090*/  UMOV UR4, 0x400 ;  /* 0x0000040000047882 */ /* 0x000fe20000000000 */
[----:B------:R-:W-:Y:S01]  /*00a0*/  ISETP.NE.AND P1, PT, R13, RZ, PT ;  /* 0x000000ff0d00720c */ /* 0x000fe20003f25270 */
[----:B---3--:R-:W-:Y:S01]  /*00b0*/  ULEA UR4, UR5, UR4, 0x18 ;  /* 0x0000000405047291 */ /* 0x008fe2000f8ec0ff */
[----:B------:R-:W-:Y:S01]  /*00c0*/  IMAD.MOV.U32 R4, RZ, RZ, 0x1 ;  /* 0x00000001ff047424 */ /* 0x000fe200078e00ff */
[----:B--2---:R-:W-:-:S04]  /*00d0*/  USHF.R.S32.HI UR5, URZ, 0x1, UR6 ;  /* 0x00000001ff057899 */ /* 0x004fc80008011406 */
[----:B------:R-:W-:Y:S01]  /*00e0*/  LEA R5, R13, UR4, 0x2 ;  /* 0x000000040d057c11 */ /* 0x000fe2000f8e10ff */
[----:B------:R-:W-:-:S05]  /*00f0*/  UISETP.GE.AND UP0, UPT, UR5, 0x1, UPT ;  /* 0x000000010500788c */ /* 0x000fca000bf06270 */
[----:B----4-:R-:W-:Y:S01]  /*0100*/  @!P1 LEA R8, R10, UR4, 0x2 ;  /* 0x000000040a089c11 */ /* 0x010fe2000f8e10ff */
[----:B-----5:R0:W-:Y:S03]  /*0110*/  STS [R5], R0 ;  /* 0x0000000005007388 */ /* 0x0201e60000000800 */
[----:B------:R-:W-:Y:S05]  /*0120*/  BRA.U !UP0, `(.L_x_0) ;  /* 0x0000000108407547 */ /* 0x000fea000b800000 */
[----:B------:R-:W-:Y:S01]  /*0130*/  LEA R7, R13, 0x1, 0x1 ;  /* 0x000000010d077811 */ /* 0x000fe200078e08ff */
[----:B------:R-:W-:-:S07]  /*0140*/  IMAD.MOV.U32 R4, RZ, RZ, 0x1 ;  /* 0x00000001ff047424 */ /* 0x000fce00078e00ff */
.L_x_1:
[----:B------:R-:W-:Y:S01]  /*0150*/  BAR.SYNC.DEFER_BLOCKING 0x0 ;  /* 0x0000000000007b1d */ /* 0x000fe20000010000 */
[----:B------:R-:W-:Y:S01]  /*0160*/  ISETP.GE.AND P0, PT, R13, UR5, PT ;  /* 0x000000050d007c0c */ /* 0x000fe2000bf06270 */
[----:B------:R-:W-:Y:S02]  /*0170*/  UISETP.GT.U32.AND UP0, UPT, UR5, 0x1, UPT ;  /* 0x000000010500788c */ /* 0x000fe4000bf04070 */
[----:B------:R-:W-:-:S07]  /*0180*/  USHF.R.U32.HI UR6, URZ, 0x1, UR5 ;  /* 0x00000001ff067899 */ /* 0x000fce0008011605 */
[----:B------:R-:W-:-:S03]  /*0190*/  UMOV UR5, UR6 ;  /* 0x0000000600057c82 */ /* 0x000fc60008000000 */
[----:B01----:R-:W-:-:S05]  /*01a0*/  @!P0 IMAD R0, R7, R4, RZ ;  /* 0x0000000407008224 */ /* 0x003fca00078e02ff */
[----:B------:R-:W-:-:S05]  /*01b0*/  @!P0 LEA R9, R0, UR4, 0x2 ;  /* 0x0000000400098c11 */ /* 0x000fca000f8e10ff */
[C---:B------:R-:W-:Y:S02]  /*01c0*/  @!P0 IMAD R0, R4.reuse, 0x4, R9 ;  /* 0x0000000404008824 */ /* 0x040fe400078e0209 */
[----:B------:R-:W-:Y:S01]  /*01d0*/  @!P0 LDS R9, [R9+-0x4] ;  /* 0xfffffc0009098984 */ /* 0x000fe20000000800 */
[----:B------:R-:W-:-:S03]  /*01e0*/  IMAD.SHL.U32 R4, R4, 0x2, RZ ;  /* 0x0000000204047824 */ /* 0x000fc600078e00ff */
[----:B------:R-:W0:Y:S02]  /*01f0*/  @!P0 LDS R6, [R0+-0x4] ;  /* 0xfffffc0000068984 */ /* 0x000e240000000800 */
[----:B0-----:R-:W-:-:S05]  /*0200*/  @!P0 IMAD.IADD R11, R9, 0x1, R6 ;  /* 0x00000001090b8824 */ /* 0x001fca00078e0206 */
[----:B------:R1:W-:Y:S01]  /*0210*/  @!P0 STS [R0+-0x4], R11 ;  /* 0xfffffc0b00008388 */ /* 0x0003e20000000800 */
[----:B------:R-:W-:Y:S05]  /*0220*/  BRA.U UP0, `(.L_x_1) ;  /* 0xfffffffd00c87547 */ /* 0x000fea000b83ffff */
.L_x_0:
[----:B------:R2:W-:Y:S01]  /*0230*/  @!P1 STS [R8+-0x4], RZ ;  /* 0xfffffcff08009388 */ /* 0x0005e20000000800 */
[----:B------:R-:W-:-:S13]  /*0240*/  ISETP.GE.AND P0, PT, R10, 0x2, PT ;  /* 0x000000020a00780c */ /* 0x000fda0003f06270 */
[----:B--2---:R-:W-:Y:S05]  /*0250*/  @!P0 BRA `(.L_x_2) ;  /* 0x00000000005c8947 */ /* 0x004fea0003800000 */
[----:B-1----:R-:W-:Y:S01]  /*0260*/  LEA R11, R13, 0x1, 0x1 ;  /* 0x000000010d0b7811 */ /* 0x002fe200078e08ff */
[----:B------:R-:W1:Y:S01]  /*0270*/  LDCU UR6, c[0x0][0x388] ;  /* 0x00007100ff0677ac */ /* 0x000e620008000800 */
[----:B------:R-:W-:-:S05]  /*0280*/  UMOV UR5, 0x1 ;  /* 0x0000000100057882 */ /* 0x000fca0000000000 */
.L_x_5:
[----:B------:R-:W-:Y:S01]  /*0290*/  BAR.SYNC.DEFER_BLOCKING 0x0 ;  /* 0x0000000000007b1d */ /* 0x000fe20000010000 */
[----:B------:R-:W-:Y:S01]  /*02a0*/  ISETP.GE.U32.AND P0, PT, R13, UR5, PT ;  /* 0x000000050d007c0c */ /* 0x000fe2000bf06070 */
[----:B------:R-:W-:Y:S01]  /*02b0*/  USHF.L.U32 UR5, UR5, 0x1, URZ ;  /* 0x0000000105057899 */ /* 0x000fe200080006ff */
[----:B------:R-:W-:-:S03]  /*02c0*/  SHF.R.U32.HI R4, RZ, 0x1, R4 ;  /* 0x00000001ff047819 */ /* 0x000fc60000011604 */
[----:B------:R-:W-:Y:S08]  /*02d0*/  BSSY.RECONVERGENT B0, `(.L_x_3) ;  /* 0x000000d000007945 */ /* 0x000ff00003800200 */
[----:B--2---:R-:W-:Y:S05]  /*02e0*/  @P0 BRA `(.L_x_4) ;  /* 0x00000000002c0947 */ /* 0x004fea0003800000 */
[----:B0-----:R-:W-:-:S05]  /*02f0*/  IMAD R0, R4, R11, RZ ;  /* 0x0000000b04007224 */ /* 0x001fca00078e02ff */
[----:B------:R-:W-:-:S05]  /*0300*/  LEA R7, R0, UR4, 0x2 ;  /* 0x0000000400077c11 */ /* 0x000fca000f8e10ff */
[----:B------:R-:W-:Y:S01]  /*0310*/  IMAD R6, R4, 0x4, R7 ;  /* 0x0000000404067824 */ /* 0x000fe200078e0207 */
[----:B------:R-:W0:Y:S04]  /*0320*/  LDS R0, [R7+-0x4] ;  /* 0xfffffc0007007984 */ /* 0x000e280000000800 */
[----:B------:R-:W2:Y:S01]  /*0330*/  LDS R8, [R6+-0x4] ;  /* 0xfffffc0006087984 */ /* 0x000ea20000000800 */
[----:B0-----:R-:W-:Y:S02]  /*0340*/  I2FP.F32.S32 R0, R0 ;  /* 0x0000000000007245 */ /* 0x001fe40000201400 */
[----:B--2---:R-:W-:Y:S01]  /*0350*/  I2FP.F32.S32 R9, R8 ;  /* 0x0000000800097245 */ /* 0x004fe20000201400 */
[----:B------:R2:W-:Y:S04]  /*0360*/  STS [R7+-0x4], R8 ;  /* 0xfffffc0807007388 */ /* 0x0005e80000000800 */
[----:B------:R-:W-:-:S04]  /*0370*/  FADD R0, R0, R9 ;  /* 0x0000000900007221 */ /* 0x000fc80000000000 */
[----:B------:R-:W0:Y:S02]  /*0380*/  F2I.TRUNC.NTZ R9, R0 ;  /* 0x0000000000097305 */ /* 0x000e24000020f100 */
[----:B0-----:R2:W-:Y:S02]  /*0390*/  STS [R6+-0x4], R9 ;  /* 0xfffffc0906007388 */ /* 0x0015e40000000800 */
.L_x_4:
[----:B-1----:R-:W-:Y:S05]  /*03a0*/  BSYNC.RECONVERGENT B0 ;  /* 0x0000000000007941 */ /* 0x002fea0003800200 */
.L_x_3:
[----:B------:R-:W-:-:S09]  /*03b0*/  UISETP.GE.AND UP0, UPT, UR5, UR6, UPT ;  /* 0x000000060500728c */ /* 0x000fd2000bf06270 */
[----:B------:R-:W-:Y:S05]  /*03c0*/  BRA.U !UP0, `(.L_x_5) ;  /* 0xfffffffd08b07547 */ /* 0x000fea000b83ffff */
.L_x_2:
[----:B------:R-:W-:Y:S06]  /*03d0*/  BAR.SYNC.DEFER_BLOCKING 0x0 ;  /* 0x0000000000007b1d */ /* 0x000fec0000010000 */
[----:B0-----:R-:W0:Y:S04]  /*03e0*/  LDS R5, [R5] ;  /* 0x0000000005057984 */ /* 0x001e280000000800 */
[----:B0-----:R-:W-:Y:S01]  /*03f0*/  STG.E desc[UR8][R2.64], R5 ;  /* 0x0000000502007986 */ /* 0x001fe2000c101908 */
[----:B------:R-:W-:Y:S05]  /*0400*/  EXIT ;  /* 0x000000000000794d */ /* 0x000fea0003800000 */
.L_x_6:
[----:B------:R-:W-:-:S00]  /*0410*/  BRA `(.L_x_6) ;  /* 0xfffffffc00fc7947 */ /* 0x000fc0000383ffff */
[----:B------:R-:W-:-:S00]  /*0420*/  NOP ;  /* 0x0000000000007918 */ /* 0x000fc00000000000 */
        /* <DEDUP_REMOVED lines=13> */
.L_x_7:


//--------------------- .nv.shared._Z7prescanPii  --------------------------
	.section	.nv.shared._Z7prescanPii,"aw",@nobits
	.sectionflags	@""
	.align	16
	.zero		1024


//--------------------- .nv.shared.reserved.0     --------------------------
	.section	.nv.shared.reserved.0,"aw",@nobits
	.weak		__nv_reservedSMEM_offset_0_alias
	.size		__nv_reservedSMEM_offset_0_alias, 0, 64
	.other		__nv_reservedSMEM_offset_0_alias,@"STO_CUDA_RESERVED_SHARED STV_DEFAULT"
__nv_reservedSMEM_offset_0_alias:
	.zero		0
	.zero		64


//--------------------- .nv.constant0._Z7prescanPii --------------------------
	.section	.nv.constant0._Z7prescanPii,"a",@progbits
	.sectionflags	@""
	.align	4
.nv.constant0._Z7prescanPii:
	.zero		908


//--------------------- SYMBOLS --------------------------

	.type		.nv.reservedSmem.offset0,@object
	.size		.nv.reservedSmem.offset0,0x4
	.type		.nv.reservedSmem.cap,@object
	.size		.nv.reservedSmem.cap,0x4
